//
// Generated by NVIDIA NVVM Compiler
//
// Compiler Build ID: CL-36424714
// Cuda compilation tools, release 13.0, V13.0.88
// Based on NVVM 20.0.0
//

.version 9.0
.target sm_100
.address_size 64

	// .globl	_Z7requestPiS_

.visible .entry _Z7requestPiS_(
	.param .u64 .ptr .align 1 _Z7requestPiS__param_0,
	.param .u64 .ptr .align 1 _Z7requestPiS__param_1
)
{
	.reg .pred 	%p<6>;
	.reg .b32 	%r<20>;
	.reg .b64 	%rd<9>;

	ld.param.u64 	%rd4, [_Z7requestPiS__param_0];
	ld.param.u64 	%rd5, [_Z7requestPiS__param_1];
	mov.u32 	%r7, %ctaid.x;
	mov.u32 	%r1, %ntid.x;
	mov.u32 	%r8, %tid.x;
	mad.lo.s32 	%r18, %r7, %r1, %r8;
	setp.gt.s32 	%p1, %r18, 10000099;
	@%p1 bra 	$L__BB0_7;
	mov.u32 	%r9, %nctaid.x;
	mul.lo.s32 	%r3, %r1, %r9;
	cvta.to.global.u64 	%rd1, %rd4;
	cvta.to.global.u64 	%rd2, %rd5;
$L__BB0_2:
	mul.wide.s32 	%rd6, %r18, 4;
	add.s64 	%rd3, %rd1, %rd6;
	ld.global.u32 	%r10, [%rd3];
	add.s32 	%r11, %r10, -1001;
	setp.gt.u32 	%p2, %r11, 98998;
	@%p2 bra 	$L__BB0_5;
	ld.global.u32 	%r12, [%rd3+40000400];
	add.s32 	%r13, %r12, -1001;
	setp.gt.u32 	%p3, %r13, 98998;
	@%p3 bra 	$L__BB0_5;
	ld.global.u32 	%r15, [%rd3+80000800];
	add.s32 	%r16, %r15, -1001;
	setp.lt.u32 	%p4, %r16, 98999;
	mov.b32 	%r19, 1;
	@%p4 bra 	$L__BB0_6;
$L__BB0_5:
	mov.b32 	%r19, 0;
$L__BB0_6:
	add.s64 	%rd8, %rd2, %rd6;
	st.global.u32 	[%rd8], %r19;
	add.s32 	%r18, %r18, %r3;
	setp.lt.s32 	%p5, %r18, 10000100;
	@%p5 bra 	$L__BB0_2;
$L__BB0_7:
	ret;

}


// ===== COMPILED SASS (sm_100) =====

	.target	sm_100

	.elftype	@"ET_EXEC"


//--------------------- .note.nv.tkinfo           --------------------------
	.section	.note.nv.tkinfo,"",@"SHT_NOTE"
	.sectionflags	@"SHF_NOTE_NV_TKINFO"
	.tkinfo
        /*0018*/ 	.word	0x00000002
        /*0030*/ 	.string	""
        /*0030*/ 	.string	"ptxas"
        /*0030*/ 	.string	"Cuda compilation tools, release 13.0, V13.0.88"
        /*0030*/ 	.string	"Build cuda_13.0.r13.0/compiler.36424714_0"
        /*0030*/ 	.string	"-arch sm_100 -m 64 "



//--------------------- .note.nv.cuinfo           --------------------------
	.section	.note.nv.cuinfo,"",@"SHT_NOTE"
	.sectionflags	@"SHF_NOTE_NV_CUINFO"
        /*0018*/ 	.short	0x0002
        /*001a*/ 	.short	0x0064
        /*001c*/ 	.short	0x0082
	.zero		2


//--------------------- .nv.info                  --------------------------
	.section	.nv.info,"",@"SHT_CUDA_INFO"
	.align	4


	//----- nvinfo : EIATTR_REGCOUNT
	.align		4
        /*0000*/ 	.byte	0x04, 0x2f
        /*0002*/ 	.short	(.L_1 - .L_0)
	.align		4
.L_0:
        /*0004*/ 	.word	index@(_Z7requestPiS_)
        /*0008*/ 	.word	0x00000010


	//----- nvinfo : EIATTR_FRAME_SIZE
	.align		4
.L_1:
        /*000c*/ 	.byte	0x04, 0x11
        /*000e*/ 	.short	(.L_3 - .L_2)
	.align		4
.L_2:
        /*0010*/ 	.word	index@(_Z7requestPiS_)
        /*0014*/ 	.word	0x00000000


	//----- nvinfo : EIATTR_MIN_STACK_SIZE
	.align		4
.L_3:
        /*0018*/ 	.byte	0x04, 0x12
        /*001a*/ 	.short	(.L_5 - .L_4)
	.align		4
.L_4:
        /*001c*/ 	.word	index@(_Z7requestPiS_)
        /*0020*/ 	.word	0x00000000
.L_5:


//--------------------- .nv.compat                --------------------------
	.section	.nv.compat,"",@"SHT_CUDA_COMPAT_INFO"
	.align	4
        /*0000*/ 	.byte	0x02, 0x09, 0x00, 0x00, 0x02, 0x02, 0x01, 0x00, 0x02, 0x05, 0x05, 0x00, 0x03, 0x07, 0x01, 0x01
        /*0010*/ 	.byte	0x02, 0x03, 0x00, 0x00, 0x02, 0x06, 0x01, 0x00, 0x04, 0x0b, 0x08, 0x00, 0x09, 0x00, 0x00, 0x00
        /*0020*/ 	.byte	0x00, 0x00, 0x00, 0x00


//--------------------- .nv.info._Z7requestPiS_   --------------------------
	.section	.nv.info._Z7requestPiS_,"",@"SHT_CUDA_INFO"
	.sectionflags	@""
	.align	4


	//----- nvinfo : EIATTR_CUDA_API_VERSION
	.align		4
        /*0000*/ 	.byte	0x04, 0x37
        /*0002*/ 	.short	(.L_7 - .L_6)
.L_6:
        /*0004*/ 	.word	0x00000082


	//----- nvinfo : EIATTR_KPARAM_INFO
	.align		4
.L_7:
        /*0008*/ 	.byte	0x04, 0x17
        /*000a*/ 	.short	(.L_9 - .L_8)
.L_8:
        /*000c*/ 	.word	0x00000000
        /*0010*/ 	.short	0x0001
        /*0012*/ 	.short	0x0008
        /*0014*/ 	.byte	0x00, 0xf5, 0x21, 0x00


	//----- nvinfo : EIATTR_KPARAM_INFO
	.align		4
.L_9:
        /*0018*/ 	.byte	0x04, 0x17
        /*001a*/ 	.short	(.L_11 - .L_10)
.L_10:
        /*001c*/ 	.word	0x00000000
        /*0020*/ 	.short	0x0000
        /*0022*/ 	.short	0x0000
        /*0024*/ 	.byte	0x00, 0xf5, 0x21, 0x00


	//----- nvinfo : EIATTR_SPARSE_MMA_MASK
	.align		4
.L_11:
        /*0028*/ 	.byte	0x03, 0x50
        /*002a*/ 	.short	0x0000


	//----- nvinfo : EIATTR_MAXREG_COUNT
	.align		4
        /*002c*/ 	.byte	0x03, 0x1b
        /*002e*/ 	.short	0x00ff


	//----- nvinfo : EIATTR_MERCURY_ISA_VERSION
	.align		4
        /*0030*/ 	.byte	0x03, 0x5f
        /*0032*/ 	.short	0x0101


	//----- nvinfo : EIATTR_VRC_CTA_INIT_COUNT
	.align		4
        /*0034*/ 	.byte	0x02, 0x4a
	.zero		1
	.zero		1


	//----- nvinfo : EIATTR_EXIT_INSTR_OFFSETS
	.align		4
        /*0038*/ 	.byte	0x04, 0x1c
        /*003a*/ 	.short	(.L_13 - .L_12)


	//   ....[0]....
.L_12:
        /*003c*/ 	.word	0x00000060


	//   ....[1]....
        /*0040*/ 	.word	0x00000270


	//----- nvinfo : EIATTR_CRS_STACK_SIZE
	.align		4
.L_13:
        /*0044*/ 	.byte	0x04, 0x1e
        /*0046*/ 	.short	(.L_15 - .L_14)
.L_14:
        /*0048*/ 	.word	0x00000000


	//----- nvinfo : EIATTR_CBANK_PARAM_SIZE
	.align		4
.L_15:
        /*004c*/ 	.byte	0x03, 0x19
        /*004e*/ 	.short	0x0010


	//----- nvinfo : EIATTR_PARAM_CBANK
	.align		4
        /*0050*/ 	.byte	0x04, 0x0a
        /*0052*/ 	.short	(.L_17 - .L_16)
	.align		4
.L_16:
        /*0054*/ 	.word	index@(.nv.constant0._Z7requestPiS_)
        /*0058*/ 	.short	0x0380
        /*005a*/ 	.short	0x0010


	//----- nvinfo : EIATTR_SW_WAR
	.align		4
.L_17:
        /*005c*/ 	.byte	0x04, 0x36
        /*005e*/ 	.short	(.L_19 - .L_18)
.L_18:
        /*0060*/ 	.word	0x00000008
.L_19:


//--------------------- .nv.callgraph             --------------------------
	.section	.nv.callgraph,"",@"SHT_CUDA_CALLGRAPH"
	.align	4
	.sectionentsize	8
	.align		4
        /*0000*/ 	.word	0x00000000
	.align		4
        /*0004*/ 	.word	0xffffffff
	.align		4
        /*0008*/ 	.word	0x00000000
	.align		4
        /*000c*/ 	.word	0xfffffffe
	.align		4
        /*0010*/ 	.word	0x00000000
	.align		4
        /*0014*/ 	.word	0xfffffffd
	.align		4
        /*0018*/ 	.word	0x00000000
	.align		4
        /*001c*/ 	.word	0xfffffffc


//--------------------- .text._Z7requestPiS_      --------------------------
	.section	.text._Z7requestPiS_,"ax",@progbits
	.align	128
        .global         _Z7requestPiS_
        .type           _Z7requestPiS_,@function
        .size           _Z7requestPiS_,(.L_x_5 - _Z7requestPiS_)
        .other          _Z7requestPiS_,@"STO_CUDA_ENTRY STV_DEFAULT"
_Z7requestPiS_:
.text._Z7requestPiS_:
[----:B------:R-:W-:Y:S01]  /*0000*/  LDC R1, c[0x0][0x37c] ;  /* 0x0000df00ff017b82 */ /* 0x000fe20000000800 */
[----:B------:R-:W0:Y:S07]  /*0010*/  S2R R0, SR_TID.X ;  /* 0x0000000000007919 */ /* 0x000e2e0000002100 */
[----:B------:R-:W0:Y:S08]  /*0020*/  S2UR UR4, SR_CTAID.X ;  /* 0x00000000000479c3 */ /* 0x000e300000002500 */
[----:B------:R-:W0:Y:S02]  /*0030*/  LDC R11, c[0x0][0x360] ;  /* 0x0000d800ff0b7b82 */ /* 0x000e240000000800 */
[----:B0-----:R-:W-:-:S05]  /*0040*/  IMAD R0, R11, UR4, R0 ;  /* 0x000000040b007c24 */ /* 0x001fca000f8e0200 */
[----:B------:R-:W-:-:S13]  /*0050*/  ISETP.GT.AND P0, PT, R0, 0x9896e3, PT ;  /* 0x009896e30000780c */ /* 0x000fda0003f04270 */
[----:B------:R-:W-:Y:S05]  /*0060*/  @P0 EXIT ;  /* 0x000000000000094d */ /* 0x000fea0003800000 */
[----:B------:R-:W0:Y:S01]  /*0070*/  LDC.64 R2, c[0x0][0x380] ;  /* 0x0000e000ff027b82 */ /* 0x000e220000000a00 */
[----:B------:R-:W1:Y:S01]  /*0080*/  LDCU UR4, c[0x0][0x370] ;  /* 0x00006e00ff0477ac */ /* 0x000e620008000800 */
[----:B------:R-:W2:Y:S06]  /*0090*/  LDCU.64 UR6, c[0x0][0x358] ;  /* 0x00006b00ff0677ac */ /* 0x000eac0008000a00 */
[----:B------:R-:W3:Y:S01]  /*00a0*/  LDC.64 R4, c[0x0][0x388] ;  /* 0x0000e200ff047b82 */ /* 0x000ee20000000a00 */
[----:B-1----:R-:W-:-:S07]  /*00b0*/  IMAD R11, R11, UR4, RZ ;  /* 0x000000040b0b7c24 */ /* 0x002fce000f8e02ff */
.L_x_3:
[----:B01----:R-:W-:-:S05]  /*00c0*/  IMAD.WIDE R8, R0, 0x4, R2 ;  /* 0x0000000400087825 */ /* 0x003fca00078e0202 */
[----:B--2---:R-:W2:Y:S01]  /*00d0*/  LDG.E R6, desc[UR6][R8.64] ;  /* 0x0000000608067981 */ /* 0x004ea2000c1e1900 */
[--C-:B------:R-:W-:Y:S01]  /*00e0*/  IMAD.MOV.U32 R13, RZ, RZ, R0.reuse ;  /* 0x000000ffff0d7224 */ /* 0x100fe200078e0000 */
[----:B------:R-:W-:Y:S01]  /*00f0*/  BSSY.RECONVERGENT B0, `(.L_x_0) ;  /* 0x0000014000007945 */ /* 0x000fe20003800200 */
[----:B------:R-:W-:-:S05]  /*0100*/  IMAD.IADD R0, R11, 0x1, R0 ;  /* 0x000000010b007824 */ /* 0x000fca00078e0200 */
[----:B------:R-:W-:Y:S02]  /*0110*/  ISETP.GE.AND P0, PT, R0, 0x9896e4, PT ;  /* 0x009896e40000780c */ /* 0x000fe40003f06270 */
[----:B--2---:R-:W-:-:S04]  /*0120*/  IADD3 R6, PT, PT, R6, -0x3e9, RZ ;  /* 0xfffffc1706067810 */ /* 0x004fc80007ffe0ff */
[----:B------:R-:W-:-:S13]  /*0130*/  ISETP.GT.U32.AND P1, PT, R6, 0x182b6, PT ;  /* 0x000182b60600780c */ /* 0x000fda0003f24070 */
[----:B------:R-:W-:Y:S05]  /*0140*/  @P1 BRA `(.L_x_1) ;  /* 0x0000000000341947 */ /* 0x000fea0003800000 */
[----:B------:R-:W-:-:S05]  /*0150*/  IADD3 R6, P1, PT, R8, 0x2000000, RZ ;  /* 0x0200000008067810 */ /* 0x000fca0007f3e0ff */
[----:B------:R-:W-:-:S05]  /*0160*/  IMAD.X R7, RZ, RZ, R9, P1 ;  /* 0x000000ffff077224 */ /* 0x000fca00008e0609 */
[----:B------:R-:W2:Y:S02]  /*0170*/  LDG.E R6, desc[UR6][R6.64+0x625b90] ;  /* 0x625b900606067981 */ /* 0x000ea4000c1e1900 */
[----:B--2---:R-:W-:-:S04]  /*0180*/  IADD3 R10, PT, PT, R6, -0x3e9, RZ ;  /* 0xfffffc17060a7810 */ /* 0x004fc80007ffe0ff */
[----:B------:R-:W-:-:S13]  /*0190*/  ISETP.GT.U32.AND P1, PT, R10, 0x182b6, PT ;  /* 0x000182b60a00780c */ /* 0x000fda0003f24070 */
[----:B------:R-:W-:Y:S05]  /*01a0*/  @P1 BRA `(.L_x_1) ;  /* 0x00000000001c1947 */ /* 0x000fea0003800000 */
[----:B------:R-:W-:-:S05]  /*01b0*/  IADD3 R6, P1, PT, R8, 0x5000000, RZ ;  /* 0x0500000008067810 */ /* 0x000fca0007f3e0ff */
[----:B------:R-:W-:-:S05]  /*01c0*/  IMAD.X R7, RZ, RZ, R9, P1 ;  /* 0x000000ffff077224 */ /* 0x000fca00008e0609 */
[----:B------:R-:W2:Y:S01]  /*01d0*/  LDG.E R6, desc[UR6][R6.64+-0x3b48e0] ;  /* 0xc4b7200606067981 */ /* 0x000ea2000c1e1900 */
[----:B------:R-:W-:Y:S01]  /*01e0*/  IMAD.MOV.U32 R9, RZ, RZ, 0x1 ;  /* 0x00000001ff097424 */ /* 0x000fe200078e00ff */
[----:B--2---:R-:W-:-:S04]  /*01f0*/  IADD3 R8, PT, PT, R6, -0x3e9, RZ ;  /* 0xfffffc1706087810 */ /* 0x004fc80007ffe0ff */
[----:B------:R-:W-:-:S13]  /*0200*/  ISETP.GE.U32.AND P1, PT, R8, 0x182b7, PT ;  /* 0x000182b70800780c */ /* 0x000fda0003f26070 */
[----:B------:R-:W-:Y:S05]  /*0210*/  @!P1 BRA `(.L_x_2) ;  /* 0x0000000000049947 */ /* 0x000fea0003800000 */
.L_x_1:
[----:B------:R-:W-:-:S07]  /*0220*/  HFMA2 R9, -RZ, RZ, 0, 0 ;  /* 0x00000000ff097431 */ /* 0x000fce00000001ff */
.L_x_2:
[----:B------:R-:W-:Y:S05]  /*0230*/  BSYNC.RECONVERGENT B0 ;  /* 0x0000000000007941 */ /* 0x000fea0003800200 */
.L_x_0:
[----:B---3--:R-:W-:-:S05]  /*0240*/  IMAD.WIDE R6, R13, 0x4, R4 ;  /* 0x000000040d067825 */ /* 0x008fca00078e0204 */
[----:B------:R1:W-:Y:S01]  /*0250*/  STG.E desc[UR6][R6.64], R9 ;  /* 0x0000000906007986 */ /* 0x0003e2000c101906 */
[----:B------:R-:W-:Y:S05]  /*0260*/  @!P0 BRA `(.L_x_3) ;  /* 0xfffffffc00948947 */ /* 0x000fea000383ffff */
[----:B------:R-:W-:Y:S05]  /*0270*/  EXIT ;  /* 0x000000000000794d */ /* 0x000fea0003800000 */
.L_x_4:
[----:B------:R-:W-:-:S00]  /*0280*/  BRA `(.L_x_4) ;  /* 0xfffffffc00fc7947 */ /* 0x000fc0000383ffff */
[----:B------:R-:W-:-:S00]  /*0290*/  NOP ;  /* 0x0000000000007918 */ /* 0x000fc00000000000 */
        /* <DEDUP_REMOVED lines=14> */
.L_x_5:


//--------------------- .nv.shared.reserved.0     --------------------------
	.section	.nv.shared.reserved.0,"aw",@nobits
	.weak		__nv_reservedSMEM_offset_0_alias
	.size		__nv_reservedSMEM_offset_0_alias, 0, 64
	.other		__nv_reservedSMEM_offset_0_alias,@"STO_CUDA_RESERVED_SHARED STV_DEFAULT"
__nv_reservedSMEM_offset_0_alias:
	.zero		0
	.zero		64


//--------------------- .nv.constant0._Z7requestPiS_ --------------------------
	.section	.nv.constant0._Z7requestPiS_,"a",@progbits
	.sectionflags	@""
	.align	4
.nv.constant0._Z7requestPiS_:
	.zero		912


//--------------------- SYMBOLS --------------------------

	.type		.nv.reservedSmem.offset0,@object
	.size		.nv.reservedSmem.offset0,0x4
